	.headerflags	@"EF_CUDA_TEXMODE_UNIFIED EF_CUDA_64BIT_ADDRESS EF_CUDA_ACCELERATORS EF_CUDA_SM90 EF_CUDA_VIRTUAL_SM(EF_CUDA_SM90)"
	.elftype	@"ET_EXEC"


//--------------------- .nv.info                  --------------------------
	.section	.nv.info,"",@"SHT_CUDA_INFO"
	.align	4


	//----- nvinfo : EIATTR_REGCOUNT
	.align		4
        /*0000*/ 	.byte	0x04, 0x2f
        /*0002*/ 	.short	(.L_2 - .L_1)
	.align		4
.L_1:
        /*0004*/ 	.word	index@(triton_poi_fused_native_group_norm_relu_11)
        /*0008*/ 	.word	0x00000012


	//----- nvinfo : EIATTR_MIN_STACK_SIZE
	.align		4
.L_2:
        /*000c*/ 	.byte	0x04, 0x12
        /*000e*/ 	.short	(.L_4 - .L_3)
	.align		4
.L_3:
        /*0010*/ 	.word	index@(triton_poi_fused_native_group_norm_relu_11)
        /*0014*/ 	.word	0x00000000


	//----- nvinfo : EIATTR_FRAME_SIZE
	.align		4
.L_4:
        /*0018*/ 	.byte	0x04, 0x11
        /*001a*/ 	.short	(.L_6 - .L_5)
	.align		4
.L_5:
        /*001c*/ 	.word	index@(triton_poi_fused_native_group_norm_relu_11)
        /*0020*/ 	.word	0x00000000


	//----- nvinfo : EIATTR_MIN_STACK_SIZE
	.align		4
.L_6:
        /*0024*/ 	.byte	0x04, 0x12
        /*0026*/ 	.short	(.L_8 - .L_7)
	.align		4
.L_7:
        /*0028*/ 	.word	index@(triton_poi_fused_native_group_norm_relu_11)
        /*002c*/ 	.word	0x00000000
.L_8:


//--------------------- .nv.info.triton_poi_fused_native_group_norm_relu_11 --------------------------
	.section	.nv.info.triton_poi_fused_native_group_norm_relu_11,"",@"SHT_CUDA_INFO"
	.sectionflags	@""
	.align	4


	//----- nvinfo : EIATTR_CUDA_API_VERSION
	.align		4
        /*0000*/ 	.byte	0x04, 0x37
        /*0002*/ 	.short	(.L_10 - .L_9)
.L_9:
        /*0004*/ 	.word	0x0000007c


	//----- nvinfo : EIATTR_KPARAM_INFO
	.align		4
.L_10:
        /*0008*/ 	.byte	0x04, 0x17
        /*000a*/ 	.short	(.L_12 - .L_11)
.L_11:
        /*000c*/ 	.word	0x00000000
        /*0010*/ 	.short	0x0006
        /*0012*/ 	.short	0x0030
        /*0014*/ 	.byte	0x00, 0xf0, 0x11, 0x00


	//----- nvinfo : EIATTR_KPARAM_INFO
	.align		4
.L_12:
        /*0018*/ 	.byte	0x04, 0x17
        /*001a*/ 	.short	(.L_14 - .L_13)
.L_13:
        /*001c*/ 	.word	0x00000000
        /*0020*/ 	.short	0x0005
        /*0022*/ 	.short	0x0028
        /*0024*/ 	.byte	0x00, 0xf4, 0x21, 0x00


	//----- nvinfo : EIATTR_KPARAM_INFO
	.align		4
.L_14:
        /*0028*/ 	.byte	0x04, 0x17
        /*002a*/ 	.short	(.L_16 - .L_15)
.L_15:
        /*002c*/ 	.word	0x00000000
        /*0030*/ 	.short	0x0004
        /*0032*/ 	.short	0x0020
        /*0034*/ 	.byte	0x00, 0xf4, 0x21, 0x00


	//----- nvinfo : EIATTR_KPARAM_INFO
	.align		4
.L_16:
        /*0038*/ 	.byte	0x04, 0x17
        /*003a*/ 	.short	(.L_18 - .L_17)
.L_17:
        /*003c*/ 	.word	0x00000000
        /*0040*/ 	.short	0x0003
        /*0042*/ 	.short	0x0018
        /*0044*/ 	.byte	0x00, 0xf4, 0x21, 0x00


	//----- nvinfo : EIATTR_KPARAM_INFO
	.align		4
.L_18:
        /*0048*/ 	.byte	0x04, 0x17
        /*004a*/ 	.short	(.L_20 - .L_19)
.L_19:
        /*004c*/ 	.word	0x00000000
        /*0050*/ 	.short	0x0002
        /*0052*/ 	.short	0x0010
        /*0054*/ 	.byte	0x00, 0xf4, 0x21, 0x00


	//----- nvinfo : EIATTR_KPARAM_INFO
	.align		4
.L_20:
        /*0058*/ 	.byte	0x04, 0x17
        /*005a*/ 	.short	(.L_22 - .L_21)
.L_21:
        /*005c*/ 	.word	0x00000000
        /*0060*/ 	.short	0x0001
        /*0062*/ 	.short	0x0008
        /*0064*/ 	.byte	0x00, 0xf4, 0x21, 0x00


	//----- nvinfo : EIATTR_KPARAM_INFO
	.align		4
.L_22:
        /*0068*/ 	.byte	0x04, 0x17
        /*006a*/ 	.short	(.L_24 - .L_23)
.L_23:
        /*006c*/ 	.word	0x00000000
        /*0070*/ 	.short	0x0000
        /*0072*/ 	.short	0x0000
        /*0074*/ 	.byte	0x00, 0xf4, 0x21, 0x00


	//----- nvinfo : EIATTR_SPARSE_MMA_MASK
	.align		4
.L_24:
        /*0078*/ 	.byte	0x03, 0x50
        /*007a*/ 	.short	0x0000


	//----- nvinfo : EIATTR_MAXREG_COUNT
	.align		4
        /*007c*/ 	.byte	0x03, 0x1b
        /*007e*/ 	.short	0x00ff


	//----- nvinfo : EIATTR_EXIT_INSTR_OFFSETS
	.align		4
        /*0080*/ 	.byte	0x04, 0x1c
        /*0082*/ 	.short	(.L_26 - .L_25)


	//   ....[0]....
.L_25:
        /*0084*/ 	.word	0x000002f0


	//----- nvinfo : EIATTR_REQNTID
	.align		4
.L_26:
        /*0088*/ 	.byte	0x04, 0x10
        /*008a*/ 	.short	(.L_28 - .L_27)
.L_27:
        /*008c*/ 	.word	0x00000100
        /*0090*/ 	.word	0x00000001
        /*0094*/ 	.word	0x00000001


	//----- nvinfo : EIATTR_CBANK_PARAM_SIZE
	.align		4
.L_28:
        /*0098*/ 	.byte	0x03, 0x19
        /*009a*/ 	.short	0x0034


	//----- nvinfo : EIATTR_PARAM_CBANK
	.align		4
        /*009c*/ 	.byte	0x04, 0x0a
        /*009e*/ 	.short	(.L_30 - .L_29)
	.align		4
.L_29:
        /*00a0*/ 	.word	index@(.nv.constant0.triton_poi_fused_native_group_norm_relu_11)
        /*00a4*/ 	.short	0x0210
        /*00a6*/ 	.short	0x0034


	//----- nvinfo : EIATTR_SW_WAR
	.align		4
.L_30:
        /*00a8*/ 	.byte	0x04, 0x36
        /*00aa*/ 	.short	(.L_32 - .L_31)
.L_31:
        /*00ac*/ 	.word	0x00000008
.L_32:


//--------------------- .nv.callgraph             --------------------------
	.section	.nv.callgraph,"",@"SHT_CUDA_CALLGRAPH"
	.align	4
	.sectionentsize	8
	.align		4
        /*0000*/ 	.word	0x00000000
	.align		4
        /*0004*/ 	.word	0xffffffff
	.align		4
        /*0008*/ 	.word	0x00000000
	.align		4
        /*000c*/ 	.word	0xfffffffe
	.align		4
        /*0010*/ 	.word	0x00000000
	.align		4
        /*0014*/ 	.word	0xfffffffd
	.align		4
        /*0018*/ 	.word	0x00000000
	.align		4
        /*001c*/ 	.word	0xfffffffc


//--------------------- .nv.constant4             --------------------------
	.section	.nv.constant4,"a",@progbits
	.align	8
	.align		8
.nv.constant4:
        /*0000*/ 	.dword	_$_str


//--------------------- .text.triton_poi_fused_native_group_norm_relu_11 --------------------------
	.section	.text.triton_poi_fused_native_group_norm_relu_11,"ax",@progbits
	.align	128
        .global         triton_poi_fused_native_group_norm_relu_11
        .type           triton_poi_fused_native_group_norm_relu_11,@function
        .size           triton_poi_fused_native_group_norm_relu_11,(.L_x_1 - triton_poi_fused_native_group_norm_relu_11)
        .other          triton_poi_fused_native_group_norm_relu_11,@"STO_CUDA_ENTRY STV_DEFAULT"
triton_poi_fused_native_group_norm_relu_11:
.text.triton_poi_fused_native_group_norm_relu_11:
[----:B------:R-:W-:Y:S01]  /*0000*/  LDC R1, c[0x0][0x28] ;  /* 0x00000a00ff017b82 */ /* 0x000fe20000000800 */
[----:B------:R-:W1:Y:S07]  /*0010*/  S2R R0, SR_TID.X ;  /* 0x0000000000007919 */ /* 0x000e6e0000002100 */
[----:B------:R-:W2:Y:S01]  /*0020*/  LDC.64 R10, c[0x0][0x220] ;  /* 0x00008800ff0a7b82 */ /* 0x000ea20000000a00 */
[----:B------:R-:W-:Y:S01]  /*0030*/  ULDC.64 UR4, c[0x0][0x208] ;  /* 0x0000820000047ab9 */ /* 0x000fe20000000a00 */
[----:B------:R-:W3:Y:S06]  /*0040*/  S2R R3, SR_CTAID.X ;  /* 0x0000000000037919 */ /* 0x000eec0000002500 */
[----:B------:R-:W4:Y:S08]  /*0050*/  LDC.64 R8, c[0x0][0x218] ;  /* 0x00008600ff087b82 */ /* 0x000f300000000a00 */
[----:B------:R-:W5:Y:S08]  /*0060*/  LDC.64 R6, c[0x0][0x210] ;  /* 0x00008400ff067b82 */ /* 0x000f700000000a00 */
[----:B------:R-:W5:Y:S01]  /*0070*/  LDC.64 R4, c[0x0][0x228] ;  /* 0x00008a00ff047b82 */ /* 0x000f620000000a00 */
[----:B-1----:R-:W-:Y:S01]  /*0080*/  IMAD.SHL.U32 R0, R0, 0x2, RZ ;  /* 0x0000000200007824 */ /* 0x002fe200078e00ff */
[----:B---3--:R-:W-:-:S04]  /*0090*/  SHF.R.S32.HI R13, RZ, 0x16, R3 ;  /* 0x00000016ff0d7819 */ /* 0x008fc80000011403 */
[----:B------:R-:W-:Y:S02]  /*00a0*/  LOP3.LUT R0, R0, 0x1fe, RZ, 0xc0, !PT ;  /* 0x000001fe00007812 */ /* 0x000fe400078ec0ff */
[----:B------:R-:W-:-:S03]  /*00b0*/  SGXT R13, R13, 0x1 ;  /* 0x000000010d0d781a */ /* 0x000fc60000000200 */
[----:B------:R-:W-:-:S05]  /*00c0*/  IMAD R0, R3, 0x200, R0 ;  /* 0x0000020003007824 */ /* 0x000fca00078e0200 */
[CC--:B------:R-:W-:Y:S02]  /*00d0*/  LEA.HI R2, R13.reuse, R0.reuse, RZ, 0xc ;  /* 0x000000000d027211 */ /* 0x0c0fe400078f60ff */
[----:B------:R-:W-:Y:S02]  /*00e0*/  LEA.HI R13, R13, R0, RZ, 0xa ;  /* 0x000000000d0d7211 */ /* 0x000fe400078f50ff */
[----:B------:R-:W-:Y:S02]  /*00f0*/  SHF.R.S32.HI R15, RZ, 0xc, R2 ;  /* 0x0000000cff0f7819 */ /* 0x000fe40000011402 */
[----:B------:R-:W1:Y:S03]  /*0100*/  LDC.64 R2, c[0x0][0x230] ;  /* 0x00008c00ff027b82 */ /* 0x000e660000000a00 */
[----:B--2---:R-:W-:Y:S01]  /*0110*/  IMAD.WIDE R10, R15, 0x4, R10 ;  /* 0x000000040f0a7825 */ /* 0x004fe200078e020a */
[----:B------:R-:W-:-:S05]  /*0120*/  SHF.R.S32.HI R13, RZ, 0xa, R13 ;  /* 0x0000000aff0d7819 */ /* 0x000fca000001140d */
[----:B------:R2:W3:Y:S01]  /*0130*/  LDG.E.EL R10, desc[UR4][R10.64] ;  /* 0x000000040a0a7981 */ /* 0x0004e2000c2e1900 */
[----:B------:R-:W-:Y:S01]  /*0140*/  LEA.HI R12, R13, R13, RZ, 0x6 ;  /* 0x0000000d0d0c7211 */ /* 0x000fe200078f30ff */
[----:B----4-:R-:W-:-:S03]  /*0150*/  IMAD.WIDE R8, R15, 0x4, R8 ;  /* 0x000000040f087825 */ /* 0x010fc600078e0208 */
[----:B------:R-:W-:Y:S01]  /*0160*/  LOP3.LUT R12, R12, 0xffffffc0, RZ, 0xc0, !PT ;  /* 0xffffffc00c0c7812 */ /* 0x000fe200078ec0ff */
[----:B-----5:R-:W-:Y:S02]  /*0170*/  IMAD.WIDE R6, R0, 0x4, R6 ;  /* 0x0000000400067825 */ /* 0x020fe400078e0206 */
[----:B------:R-:W4:Y:S01]  /*0180*/  LDG.E.EL R8, desc[UR4][R8.64] ;  /* 0x0000000408087981 */ /* 0x000f22000c2e1900 */
[----:B------:R-:W-:-:S03]  /*0190*/  IADD3 R13, R13, -R12, RZ ;  /* 0x8000000c0d0d7210 */ /* 0x000fc60007ffe0ff */
[----:B------:R-:W4:Y:S02]  /*01a0*/  LDG.E.64 R6, desc[UR4][R6.64] ;  /* 0x0000000406067981 */ /* 0x000f24000c1e1b00 */
[----:B0-----:R-:W-:-:S04]  /*01b0*/  IMAD.WIDE R4, R13, 0x4, R4 ;  /* 0x000000040d047825 */ /* 0x001fc800078e0204 */
[----:B-1----:R-:W-:Y:S02]  /*01c0*/  IMAD.WIDE R2, R13, 0x4, R2 ;  /* 0x000000040d027825 */ /* 0x002fe400078e0202 */
[----:B------:R-:W5:Y:S04]  /*01d0*/  LDG.E.EL R4, desc[UR4][R4.64] ;  /* 0x0000000404047981 */ /* 0x000f68000c2e1900 */
[----:B------:R-:W5:Y:S01]  /*01e0*/  LDG.E.EL R3, desc[UR4][R2.64] ;  /* 0x0000000402037981 */ /* 0x000f62000c2e1900 */
[----:B--2---:R-:W-:-:S10]  /*01f0*/  HFMA2.MMA R11, -RZ, RZ, 0.6875, 0 ;  /* 0x39800000ff0b7435 */ /* 0x004fd400000001ff */
[----:B---3--:R-:W-:Y:S02]  /*0200*/  FFMA R12, R10, R11, 9.9999997473787516356e-06 ;  /* 0x3727c5ac0a0c7423 */ /* 0x008fe4000000000b */
[----:B------:R-:W0:Y:S04]  /*0210*/  LDC.64 R10, c[0x0][0x238] ;  /* 0x00008e00ff0a7b82 */ /* 0x000e280000000a00 */
[----:B------:R-:W1:Y:S01]  /*0220*/  MUFU.RSQ R12, R12 ;  /* 0x0000000c000c7308 */ /* 0x000e620000001400 */
[--C-:B----4-:R-:W-:Y:S01]  /*0230*/  FADD R13, R6, -R8.reuse ;  /* 0x80000008060d7221 */ /* 0x110fe20000000000 */
[----:B------:R-:W-:-:S03]  /*0240*/  FADD R9, R7, -R8 ;  /* 0x8000000807097221 */ /* 0x000fc60000000000 */
[C---:B-1----:R-:W-:Y:S01]  /*0250*/  FMUL R13, R12.reuse, R13 ;  /* 0x0000000d0c0d7220 */ /* 0x042fe20000400000 */
[----:B------:R-:W-:-:S03]  /*0260*/  FMUL R6, R12, R9 ;  /* 0x000000090c067220 */ /* 0x000fc60000400000 */
[C-C-:B-----5:R-:W-:Y:S01]  /*0270*/  FFMA R13, R4.reuse, R13, R3.reuse ;  /* 0x0000000d040d7223 */ /* 0x160fe20000000003 */
[----:B------:R-:W-:-:S04]  /*0280*/  FFMA R6, R4, R6, R3 ;  /* 0x0000000604067223 */ /* 0x000fc80000000003 */
[C---:B------:R-:W-:Y:S02]  /*0290*/  FSETP.GEU.AND P0, PT, R13.reuse, RZ, PT ;  /* 0x000000ff0d00720b */ /* 0x040fe40003f0e000 */
[----:B------:R-:W-:Y:S01]  /*02a0*/  FSETP.GEU.AND P1, PT, R6, RZ, PT ;  /* 0x000000ff0600720b */ /* 0x000fe20003f2e000 */
[----:B0-----:R-:W-:Y:S01]  /*02b0*/  IMAD.WIDE R2, R0, 0x4, R10 ;  /* 0x0000000400027825 */ /* 0x001fe200078e020a */
[----:B------:R-:W-:Y:S02]  /*02c0*/  FSEL R4, R13, RZ, P0 ;  /* 0x000000ff0d047208 */ /* 0x000fe40000000000 */
[----:B------:R-:W-:-:S05]  /*02d0*/  FSEL R5, R6, RZ, P1 ;  /* 0x000000ff06057208 */ /* 0x000fca0000800000 */
[----:B------:R-:W-:Y:S01]  /*02e0*/  STG.E.64 desc[UR4][R2.64], R4 ;  /* 0x0000000402007986 */ /* 0x000fe2000c101b04 */
[----:B------:R-:W-:Y:S05]  /*02f0*/  EXIT ;  /* 0x000000000000794d */ /* 0x000fea0003800000 */
.L_x_0:
[----:B------:R-:W-:-:S00]  /*0300*/  BRA `(.L_x_0) ;  /* 0xfffffffc00fc7947 */ /* 0x000fc0000383ffff */
[----:B------:R-:W-:-:S00]  /*0310*/  NOP ;  /* 0x0000000000007918 */ /* 0x000fc00000000000 */
        /* <DEDUP_REMOVED lines=14> */
.L_x_1:


//--------------------- .nv.global.init           --------------------------
	.section	.nv.global.init,"aw",@progbits
.nv.global.init:
	.type		_$_str,@object
	.size		_$_str,(.L_0 - _$_str)
_$_str:
        /*0000*/ 	.byte	0x5f, 0x5f, 0x43, 0x55, 0x44, 0x41, 0x5f, 0x46, 0x54, 0x5a, 0x00
.L_0:


//--------------------- .nv.constant0.triton_poi_fused_native_group_norm_relu_11 --------------------------
	.section	.nv.constant0.triton_poi_fused_native_group_norm_relu_11,"a",@progbits
	.sectionflags	@""
	.align	4
.nv.constant0.triton_poi_fused_native_group_norm_relu_11:
	.zero		580
